//
// Generated by NVIDIA NVVM Compiler
//
// Compiler Build ID: CL-36424714
// Cuda compilation tools, release 13.0, V13.0.88
// Based on NVVM 20.0.0
//

.version 9.0
.target sm_100
.address_size 64

	// .globl	_Z14calculateOnGPUPKfPfii

.visible .entry _Z14calculateOnGPUPKfPfii(
	.param .u64 .ptr .align 1 _Z14calculateOnGPUPKfPfii_param_0,
	.param .u64 .ptr .align 1 _Z14calculateOnGPUPKfPfii_param_1,
	.param .u32 _Z14calculateOnGPUPKfPfii_param_2,
	.param .u32 _Z14calculateOnGPUPKfPfii_param_3
)
{
	.reg .pred 	%p<12>;
	.reg .b32 	%r<61>;
	.reg .b32 	%f<88>;
	.reg .b64 	%rd<16>;

	ld.param.u64 	%rd4, [_Z14calculateOnGPUPKfPfii_param_0];
	ld.param.u64 	%rd3, [_Z14calculateOnGPUPKfPfii_param_1];
	ld.param.u32 	%r30, [_Z14calculateOnGPUPKfPfii_param_2];
	ld.param.u32 	%r31, [_Z14calculateOnGPUPKfPfii_param_3];
	cvta.to.global.u64 	%rd1, %rd4;
	shl.b32 	%r1, %r31, 1;
	sub.s32 	%r32, %r30, %r1;
	mov.u32 	%r33, %ctaid.x;
	mov.u32 	%r34, %ntid.x;
	mov.u32 	%r35, %tid.x;
	mad.lo.s32 	%r3, %r33, %r34, %r35;
	mov.u32 	%r36, %ctaid.y;
	mov.u32 	%r37, %ntid.y;
	mov.u32 	%r38, %tid.y;
	mad.lo.s32 	%r39, %r36, %r37, %r38;
	max.s32 	%r40, %r3, %r39;
	setp.ge.s32 	%p1, %r40, %r32;
	mov.f32 	%f86, 0f00000000;
	@%p1 bra 	$L__BB0_17;
	neg.s32 	%r5, %r31;
	setp.lt.s32 	%p2, %r31, 0;
	@%p2 bra 	$L__BB0_16;
	setp.eq.s32 	%p3, %r31, 0;
	@%p3 bra 	$L__BB0_16;
	and.b32  	%r41, %r1, 14;
	add.s32 	%r6, %r41, -1;
	and.b32  	%r42, %r1, 6;
	add.s32 	%r7, %r42, -1;
	and.b32  	%r8, %r31, 7;
	and.b32  	%r9, %r31, 3;
	and.b32  	%r10, %r31, 1;
	and.b32  	%r44, %r1, 2147483632;
	neg.s32 	%r11, %r44;
	add.s64 	%rd2, %rd1, 32;
	add.s32 	%r12, %r31, %r39;
	add.s32 	%r13, %r31, %r3;
	mov.f32 	%f86, 0f00000000;
	mov.u32 	%r54, %r5;
$L__BB0_4:
	mov.u32 	%r14, %r54;
	setp.lt.u32 	%p4, %r1, 16;
	add.s32 	%r45, %r13, %r14;
	mul.lo.s32 	%r15, %r45, %r30;
	add.s32 	%r16, %r12, %r15;
	mov.u32 	%r58, %r5;
	@%p4 bra 	$L__BB0_7;
	add.s32 	%r46, %r39, %r15;
	add.s32 	%r55, %r46, 1;
	mov.u32 	%r56, %r11;
	mov.u32 	%r58, %r5;
$L__BB0_6:
	.pragma "nounroll";
	mul.wide.s32 	%rd5, %r55, 4;
	add.s64 	%rd6, %rd2, %rd5;
	ld.global.f32 	%f19, [%rd6+-32];
	add.f32 	%f20, %f86, %f19;
	ld.global.f32 	%f21, [%rd6+-28];
	add.f32 	%f22, %f20, %f21;
	ld.global.f32 	%f23, [%rd6+-24];
	add.f32 	%f24, %f22, %f23;
	ld.global.f32 	%f25, [%rd6+-20];
	add.f32 	%f26, %f24, %f25;
	ld.global.f32 	%f27, [%rd6+-16];
	add.f32 	%f28, %f26, %f27;
	ld.global.f32 	%f29, [%rd6+-12];
	add.f32 	%f30, %f28, %f29;
	ld.global.f32 	%f31, [%rd6+-8];
	add.f32 	%f32, %f30, %f31;
	ld.global.f32 	%f33, [%rd6+-4];
	add.f32 	%f34, %f32, %f33;
	ld.global.f32 	%f35, [%rd6];
	add.f32 	%f36, %f34, %f35;
	ld.global.f32 	%f37, [%rd6+4];
	add.f32 	%f38, %f36, %f37;
	ld.global.f32 	%f39, [%rd6+8];
	add.f32 	%f40, %f38, %f39;
	ld.global.f32 	%f41, [%rd6+12];
	add.f32 	%f42, %f40, %f41;
	ld.global.f32 	%f43, [%rd6+16];
	add.f32 	%f44, %f42, %f43;
	ld.global.f32 	%f45, [%rd6+20];
	add.f32 	%f46, %f44, %f45;
	ld.global.f32 	%f47, [%rd6+24];
	add.f32 	%f48, %f46, %f47;
	add.s32 	%r58, %r58, 16;
	ld.global.f32 	%f49, [%rd6+28];
	add.f32 	%f86, %f48, %f49;
	add.s32 	%r56, %r56, 16;
	add.s32 	%r55, %r55, 16;
	setp.ne.s32 	%p5, %r56, 0;
	@%p5 bra 	$L__BB0_6;
$L__BB0_7:
	setp.eq.s32 	%p6, %r8, 0;
	@%p6 bra 	$L__BB0_15;
	setp.lt.u32 	%p7, %r6, 7;
	@%p7 bra 	$L__BB0_10;
	add.s32 	%r47, %r58, %r16;
	add.s32 	%r48, %r47, 1;
	mul.wide.s32 	%rd7, %r48, 4;
	add.s64 	%rd8, %rd1, %rd7;
	ld.global.f32 	%f51, [%rd8];
	add.f32 	%f52, %f86, %f51;
	ld.global.f32 	%f53, [%rd8+4];
	add.f32 	%f54, %f52, %f53;
	ld.global.f32 	%f55, [%rd8+8];
	add.f32 	%f56, %f54, %f55;
	ld.global.f32 	%f57, [%rd8+12];
	add.f32 	%f58, %f56, %f57;
	ld.global.f32 	%f59, [%rd8+16];
	add.f32 	%f60, %f58, %f59;
	ld.global.f32 	%f61, [%rd8+20];
	add.f32 	%f62, %f60, %f61;
	ld.global.f32 	%f63, [%rd8+24];
	add.f32 	%f64, %f62, %f63;
	add.s32 	%r58, %r58, 8;
	ld.global.f32 	%f65, [%rd8+28];
	add.f32 	%f86, %f64, %f65;
$L__BB0_10:
	setp.eq.s32 	%p8, %r9, 0;
	@%p8 bra 	$L__BB0_15;
	setp.lt.u32 	%p9, %r7, 3;
	@%p9 bra 	$L__BB0_13;
	add.s32 	%r49, %r58, %r16;
	add.s32 	%r50, %r49, 1;
	mul.wide.s32 	%rd9, %r50, 4;
	add.s64 	%rd10, %rd1, %rd9;
	ld.global.f32 	%f67, [%rd10];
	add.f32 	%f68, %f86, %f67;
	ld.global.f32 	%f69, [%rd10+4];
	add.f32 	%f70, %f68, %f69;
	ld.global.f32 	%f71, [%rd10+8];
	add.f32 	%f72, %f70, %f71;
	add.s32 	%r58, %r58, 4;
	ld.global.f32 	%f73, [%rd10+12];
	add.f32 	%f86, %f72, %f73;
$L__BB0_13:
	setp.eq.s32 	%p10, %r10, 0;
	@%p10 bra 	$L__BB0_15;
	add.s32 	%r51, %r58, %r16;
	add.s32 	%r52, %r51, 1;
	mul.wide.s32 	%rd11, %r52, 4;
	add.s64 	%rd12, %rd1, %rd11;
	ld.global.f32 	%f74, [%rd12];
	add.f32 	%f75, %f86, %f74;
	ld.global.f32 	%f76, [%rd12+4];
	add.f32 	%f86, %f75, %f76;
$L__BB0_15:
	add.s32 	%r54, %r14, 1;
	setp.ne.s32 	%p11, %r14, %r31;
	@%p11 bra 	$L__BB0_4;
$L__BB0_16:
	mad.lo.s32 	%r53, %r32, %r3, %r39;
	cvta.to.global.u64 	%rd13, %rd3;
	mul.wide.s32 	%rd14, %r53, 4;
	add.s64 	%rd15, %rd13, %rd14;
	st.global.f32 	[%rd15], %f86;
$L__BB0_17:
	ret;

}


// ===== COMPILED SASS (sm_100) =====

	.target	sm_100

	.elftype	@"ET_EXEC"


//--------------------- .note.nv.tkinfo           --------------------------
	.section	.note.nv.tkinfo,"",@"SHT_NOTE"
	.sectionflags	@"SHF_NOTE_NV_TKINFO"
	.tkinfo
        /*0018*/ 	.word	0x00000002
        /*0030*/ 	.string	""
        /*0030*/ 	.string	"ptxas"
        /*0030*/ 	.string	"Cuda compilation tools, release 13.0, V13.0.88"
        /*0030*/ 	.string	"Build cuda_13.0.r13.0/compiler.36424714_0"
        /*0030*/ 	.string	"-arch sm_100 -m 64 "



//--------------------- .note.nv.cuinfo           --------------------------
	.section	.note.nv.cuinfo,"",@"SHT_NOTE"
	.sectionflags	@"SHF_NOTE_NV_CUINFO"
        /*0018*/ 	.short	0x0002
        /*001a*/ 	.short	0x0064
        /*001c*/ 	.short	0x0082
	.zero		2


//--------------------- .nv.info                  --------------------------
	.section	.nv.info,"",@"SHT_CUDA_INFO"
	.align	4


	//----- nvinfo : EIATTR_REGCOUNT
	.align		4
        /*0000*/ 	.byte	0x04, 0x2f
        /*0002*/ 	.short	(.L_1 - .L_0)
	.align		4
.L_0:
        /*0004*/ 	.word	index@(_Z14calculateOnGPUPKfPfii)
        /*0008*/ 	.word	0x00000020


	//----- nvinfo : EIATTR_FRAME_SIZE
	.align		4
.L_1:
        /*000c*/ 	.byte	0x04, 0x11
        /*000e*/ 	.short	(.L_3 - .L_2)
	.align		4
.L_2:
        /*0010*/ 	.word	index@(_Z14calculateOnGPUPKfPfii)
        /*0014*/ 	.word	0x00000000


	//----- nvinfo : EIATTR_MIN_STACK_SIZE
	.align		4
.L_3:
        /*0018*/ 	.byte	0x04, 0x12
        /*001a*/ 	.short	(.L_5 - .L_4)
	.align		4
.L_4:
        /*001c*/ 	.word	index@(_Z14calculateOnGPUPKfPfii)
        /*0020*/ 	.word	0x00000000
.L_5:


//--------------------- .nv.compat                --------------------------
	.section	.nv.compat,"",@"SHT_CUDA_COMPAT_INFO"
	.align	4
        /*0000*/ 	.byte	0x02, 0x09, 0x00, 0x00, 0x02, 0x02, 0x01, 0x00, 0x02, 0x05, 0x05, 0x00, 0x03, 0x07, 0x01, 0x01
        /*0010*/ 	.byte	0x02, 0x03, 0x00, 0x00, 0x02, 0x06, 0x01, 0x00, 0x04, 0x0b, 0x08, 0x00, 0x09, 0x00, 0x00, 0x00
        /*0020*/ 	.byte	0x00, 0x00, 0x00, 0x00


//--------------------- .nv.info._Z14calculateOnGPUPKfPfii --------------------------
	.section	.nv.info._Z14calculateOnGPUPKfPfii,"",@"SHT_CUDA_INFO"
	.sectionflags	@""
	.align	4


	//----- nvinfo : EIATTR_CUDA_API_VERSION
	.align		4
        /*0000*/ 	.byte	0x04, 0x37
        /*0002*/ 	.short	(.L_7 - .L_6)
.L_6:
        /*0004*/ 	.word	0x00000082


	//----- nvinfo : EIATTR_KPARAM_INFO
	.align		4
.L_7:
        /*0008*/ 	.byte	0x04, 0x17
        /*000a*/ 	.short	(.L_9 - .L_8)
.L_8:
        /*000c*/ 	.word	0x00000000
        /*0010*/ 	.short	0x0003
        /*0012*/ 	.short	0x0014
        /*0014*/ 	.byte	0x00, 0xf0, 0x11, 0x00


	//----- nvinfo : EIATTR_KPARAM_INFO
	.align		4
.L_9:
        /*0018*/ 	.byte	0x04, 0x17
        /*001a*/ 	.short	(.L_11 - .L_10)
.L_10:
        /*001c*/ 	.word	0x00000000
        /*0020*/ 	.short	0x0002
        /*0022*/ 	.short	0x0010
        /*0024*/ 	.byte	0x00, 0xf0, 0x11, 0x00


	//----- nvinfo : EIATTR_KPARAM_INFO
	.align		4
.L_11:
        /*0028*/ 	.byte	0x04, 0x17
        /*002a*/ 	.short	(.L_13 - .L_12)
.L_12:
        /*002c*/ 	.word	0x00000000
        /*0030*/ 	.short	0x0001
        /*0032*/ 	.short	0x0008
        /*0034*/ 	.byte	0x00, 0xf5, 0x21, 0x00


	//----- nvinfo : EIATTR_KPARAM_INFO
	.align		4
.L_13:
        /*0038*/ 	.byte	0x04, 0x17
        /*003a*/ 	.short	(.L_15 - .L_14)
.L_14:
        /*003c*/ 	.word	0x00000000
        /*0040*/ 	.short	0x0000
        /*0042*/ 	.short	0x0000
        /*0044*/ 	.byte	0x00, 0xf5, 0x21, 0x00


	//----- nvinfo : EIATTR_SPARSE_MMA_MASK
	.align		4
.L_15:
        /*0048*/ 	.byte	0x03, 0x50
        /*004a*/ 	.short	0x0000


	//----- nvinfo : EIATTR_MAXREG_COUNT
	.align		4
        /*004c*/ 	.byte	0x03, 0x1b
        /*004e*/ 	.short	0x00ff


	//----- nvinfo : EIATTR_MERCURY_ISA_VERSION
	.align		4
        /*0050*/ 	.byte	0x03, 0x5f
        /*0052*/ 	.short	0x0101


	//----- nvinfo : EIATTR_VRC_CTA_INIT_COUNT
	.align		4
        /*0054*/ 	.byte	0x02, 0x4a
	.zero		1
	.zero		1


	//----- nvinfo : EIATTR_EXIT_INSTR_OFFSETS
	.align		4
        /*0058*/ 	.byte	0x04, 0x1c
        /*005a*/ 	.short	(.L_17 - .L_16)


	//   ....[0]....
.L_16:
        /*005c*/ 	.word	0x000000e0


	//   ....[1]....
        /*0060*/ 	.word	0x000008b0


	//----- nvinfo : EIATTR_CBANK_PARAM_SIZE
	.align		4
.L_17:
        /*0064*/ 	.byte	0x03, 0x19
        /*0066*/ 	.short	0x0018


	//----- nvinfo : EIATTR_PARAM_CBANK
	.align		4
        /*0068*/ 	.byte	0x04, 0x0a
        /*006a*/ 	.short	(.L_19 - .L_18)
	.align		4
.L_18:
        /*006c*/ 	.word	index@(.nv.constant0._Z14calculateOnGPUPKfPfii)
        /*0070*/ 	.short	0x0380
        /*0072*/ 	.short	0x0018


	//----- nvinfo : EIATTR_SW_WAR
	.align		4
.L_19:
        /*0074*/ 	.byte	0x04, 0x36
        /*0076*/ 	.short	(.L_21 - .L_20)
.L_20:
        /*0078*/ 	.word	0x00000008
.L_21:


//--------------------- .nv.callgraph             --------------------------
	.section	.nv.callgraph,"",@"SHT_CUDA_CALLGRAPH"
	.align	4
	.sectionentsize	8
	.align		4
        /*0000*/ 	.word	0x00000000
	.align		4
        /*0004*/ 	.word	0xffffffff
	.align		4
        /*0008*/ 	.word	0x00000000
	.align		4
        /*000c*/ 	.word	0xfffffffe
	.align		4
        /*0010*/ 	.word	0x00000000
	.align		4
        /*0014*/ 	.word	0xfffffffd
	.align		4
        /*0018*/ 	.word	0x00000000
	.align		4
        /*001c*/ 	.word	0xfffffffc


//--------------------- .text._Z14calculateOnGPUPKfPfii --------------------------
	.section	.text._Z14calculateOnGPUPKfPfii,"ax",@progbits
	.align	128
        .global         _Z14calculateOnGPUPKfPfii
        .type           _Z14calculateOnGPUPKfPfii,@function
        .size           _Z14calculateOnGPUPKfPfii,(.L_x_7 - _Z14calculateOnGPUPKfPfii)
        .other          _Z14calculateOnGPUPKfPfii,@"STO_CUDA_ENTRY STV_DEFAULT"
_Z14calculateOnGPUPKfPfii:
.text._Z14calculateOnGPUPKfPfii:
[----:B------:R-:W-:Y:S01]  /*0000*/  LDC R1, c[0x0][0x37c] ;  /* 0x0000df00ff017b82 */ /* 0x000fe20000000800 */
[----:B------:R-:W0:Y:S07]  /*0010*/  S2R R5, SR_TID.X ;  /* 0x0000000000057919 */ /* 0x000e2e0000002100 */
[----:B------:R-:W0:Y:S01]  /*0020*/  LDC R6, c[0x0][0x360] ;  /* 0x0000d800ff067b82 */ /* 0x000e220000000800 */
[----:B------:R-:W1:Y:S07]  /*0030*/  S2R R0, SR_TID.Y ;  /* 0x0000000000007919 */ /* 0x000e6e0000002200 */
[----:B------:R-:W0:Y:S08]  /*0040*/  S2UR UR4, SR_CTAID.X ;  /* 0x00000000000479c3 */ /* 0x000e300000002500 */
[----:B------:R-:W1:Y:S08]  /*0050*/  S2UR UR5, SR_CTAID.Y ;  /* 0x00000000000579c3 */ /* 0x000e700000002600 */
[----:B------:R-:W1:Y:S08]  /*0060*/  LDC R9, c[0x0][0x364] ;  /* 0x0000d900ff097b82 */ /* 0x000e700000000800 */
[----:B------:R-:W2:Y:S01]  /*0070*/  LDC.64 R2, c[0x0][0x390] ;  /* 0x0000e400ff027b82 */ /* 0x000ea20000000a00 */
[----:B0-----:R-:W-:-:S02]  /*0080*/  IMAD R6, R6, UR4, R5 ;  /* 0x0000000406067c24 */ /* 0x001fc4000f8e0205 */
[----:B-1----:R-:W-:-:S05]  /*0090*/  IMAD R9, R9, UR5, R0 ;  /* 0x0000000509097c24 */ /* 0x002fca000f8e0200 */
[----:B------:R-:W-:Y:S02]  /*00a0*/  VIMNMX R5, PT, PT, R6, R9, !PT ;  /* 0x0000000906057248 */ /* 0x000fe40007fe0100 */
[----:B--2---:R-:W-:-:S04]  /*00b0*/  SHF.L.U32 R7, R3, 0x1, RZ ;  /* 0x0000000103077819 */ /* 0x004fc800000006ff */
[----:B------:R-:W-:-:S04]  /*00c0*/  IADD3 R8, PT, PT, -R7, R2, RZ ;  /* 0x0000000207087210 */ /* 0x000fc80007ffe1ff */
[----:B------:R-:W-:-:S13]  /*00d0*/  ISETP.GE.AND P0, PT, R5, R8, PT ;  /* 0x000000080500720c */ /* 0x000fda0003f06270 */
[----:B------:R-:W-:Y:S05]  /*00e0*/  @P0 EXIT ;  /* 0x000000000000094d */ /* 0x000fea0003800000 */
[----:B------:R-:W-:Y:S01]  /*00f0*/  ISETP.GE.AND P0, PT, R3, RZ, PT ;  /* 0x000000ff0300720c */ /* 0x000fe20003f06270 */
[----:B------:R-:W0:Y:S01]  /*0100*/  LDCU.64 UR6, c[0x0][0x358] ;  /* 0x00006b00ff0677ac */ /* 0x000e220008000a00 */
[----:B------:R-:W-:-:S11]  /*0110*/  HFMA2 R14, -RZ, RZ, 0, 0 ;  /* 0x00000000ff0e7431 */ /* 0x000fd600000001ff */
[----:B------:R-:W-:Y:S05]  /*0120*/  @!P0 BRA `(.L_x_0) ;  /* 0x0000000400d08947 */ /* 0x000fea0003800000 */
[----:B------:R-:W-:-:S13]  /*0130*/  ISETP.NE.AND P0, PT, R3, RZ, PT ;  /* 0x000000ff0300720c */ /* 0x000fda0003f05270 */
[----:B------:R-:W-:Y:S05]  /*0140*/  @!P0 BRA `(.L_x_0) ;  /* 0x0000000400c88947 */ /* 0x000fea0003800000 */
[----:B------:R-:W1:Y:S01]  /*0150*/  LDCU.64 UR4, c[0x0][0x380] ;  /* 0x00007000ff0477ac */ /* 0x000e620008000a00 */
[C---:B------:R-:W-:Y:S02]  /*0160*/  LOP3.LUT R0, R7.reuse, 0xe, RZ, 0xc0, !PT ;  /* 0x0000000e07007812 */ /* 0x040fe400078ec0ff */
[----:B------:R-:W-:Y:S02]  /*0170*/  LOP3.LUT R2, R7, 0x6, RZ, 0xc0, !PT ;  /* 0x0000000607027812 */ /* 0x000fe400078ec0ff */
[----:B------:R-:W-:Y:S02]  /*0180*/  IADD3 R0, PT, PT, R0, -0x1, RZ ;  /* 0xffffffff00007810 */ /* 0x000fe40007ffe0ff */
[----:B------:R-:W-:Y:S02]  /*0190*/  IADD3 R2, PT, PT, R2, -0x1, RZ ;  /* 0xffffffff02027810 */ /* 0x000fe40007ffe0ff */
[----:B------:R-:W-:Y:S02]  /*01a0*/  IADD3 R10, PT, PT, -R3, RZ, RZ ;  /* 0x000000ff030a7210 */ /* 0x000fe40007ffe1ff */
[----:B------:R-:W-:-:S02]  /*01b0*/  LOP3.LUT R13, R7, 0x7ffffff0, RZ, 0xc0, !PT ;  /* 0x7ffffff0070d7812 */ /* 0x000fc400078ec0ff */
[----:B------:R-:W-:Y:S02]  /*01c0*/  ISETP.GE.U32.AND P0, PT, R0, 0x7, PT ;  /* 0x000000070000780c */ /* 0x000fe40003f06070 */
[----:B------:R-:W-:Y:S02]  /*01d0*/  ISETP.GE.U32.AND P1, PT, R2, 0x3, PT ;  /* 0x000000030200780c */ /* 0x000fe40003f26070 */
[-C--:B------:R-:W-:Y:S01]  /*01e0*/  IADD3 R11, PT, PT, R9, R3.reuse, RZ ;  /* 0x00000003090b7210 */ /* 0x080fe20007ffe0ff */
[----:B-1----:R-:W-:Y:S01]  /*01f0*/  UIADD3 UR4, UP0, UPT, UR4, 0x20, URZ ;  /* 0x0000002004047890 */ /* 0x002fe2000ff1e0ff */
[----:B------:R-:W-:Y:S02]  /*0200*/  IADD3 R12, PT, PT, R6, R3, RZ ;  /* 0x00000003060c7210 */ /* 0x000fe40007ffe0ff */
[----:B------:R-:W-:Y:S01]  /*0210*/  MOV R14, RZ ;  /* 0x000000ff000e7202 */ /* 0x000fe20000000f00 */
[----:B------:R-:W-:Y:S01]  /*0220*/  UIADD3.X UR5, UPT, UPT, URZ, UR5, URZ, UP0, !UPT ;  /* 0x00000005ff057290 */ /* 0x000fe200087fe4ff */
[----:B------:R-:W-:-:S02]  /*0230*/  IADD3 R13, PT, PT, -R13, RZ, RZ ;  /* 0x000000ff0d0d7210 */ /* 0x000fc40007ffe1ff */
[----:B------:R-:W-:-:S09]  /*0240*/  MOV R15, R10 ;  /* 0x0000000a000f7202 */ /* 0x000fd20000000f00 */
.L_x_5:
[----:B------:R-:W1:Y:S01]  /*0250*/  LDC.64 R2, c[0x0][0x390] ;  /* 0x0000e400ff027b82 */ /* 0x000e620000000a00 */
[----:B------:R-:W-:Y:S02]  /*0260*/  ISETP.GE.U32.AND P4, PT, R7, 0x10, PT ;  /* 0x000000100700780c */ /* 0x000fe40003f86070 */
[----:B------:R-:W-:Y:S02]  /*0270*/  IADD3 R16, PT, PT, R12, R15, RZ ;  /* 0x0000000f0c107210 */ /* 0x000fe40007ffe0ff */
[----:B------:R-:W-:Y:S02]  /*0280*/  MOV R0, R10 ;  /* 0x0000000a00007202 */ /* 0x000fe40000000f00 */
[----:B-1----:R-:W-:Y:S02]  /*0290*/  ISETP.NE.AND P2, PT, R15, R3, PT ;  /* 0x000000030f00720c */ /* 0x002fe40003f45270 */
[----:B------:R-:W-:-:S05]  /*02a0*/  LOP3.LUT P3, RZ, R3, 0x7, RZ, 0xc0, !PT ;  /* 0x0000000703ff7812 */ /* 0x000fca000786c0ff */
[----:B------:R-:W-:Y:S08]  /*02b0*/  @!P4 BRA `(.L_x_1) ;  /* 0x0000000000b0c947 */ /* 0x000ff00003800000 */
[----:B------:R-:W-:Y:S01]  /*02c0*/  IMAD R17, R16, R2, R9 ;  /* 0x0000000210117224 */ /* 0x000fe200078e0209 */
[----:B------:R-:W-:Y:S02]  /*02d0*/  MOV R18, R13 ;  /* 0x0000000d00127202 */ /* 0x000fe40000000f00 */
[----:B------:R-:W-:Y:S02]  /*02e0*/  MOV R0, R10 ;  /* 0x0000000a00007202 */ /* 0x000fe40000000f00 */
[----:B------:R-:W-:-:S07]  /*02f0*/  IADD3 R17, PT, PT, R17, 0x1, RZ ;  /* 0x0000000111117810 */ /* 0x000fce0007ffe0ff */
.L_x_2:
[----:B------:R-:W-:Y:S02]  /*0300*/  MOV R4, UR4 ;  /* 0x0000000400047c02 */ /* 0x000fe40008000f00 */
[----:B------:R-:W-:-:S03]  /*0310*/  MOV R5, UR5 ;  /* 0x0000000500057c02 */ /* 0x000fc60008000f00 */
[----:B------:R-:W-:-:S05]  /*0320*/  IMAD.WIDE R4, R17, 0x4, R4 ;  /* 0x0000000411047825 */ /* 0x000fca00078e0204 */
[----:B0-----:R-:W2:Y:S04]  /*0330*/  LDG.E R21, desc[UR6][R4.64+-0x20] ;  /* 0xffffe00604157981 */ /* 0x001ea8000c1e1900 */
[----:B------:R-:W3:Y:S04]  /*0340*/  LDG.E R27, desc[UR6][R4.64+-0x1c] ;  /* 0xffffe406041b7981 */ /* 0x000ee8000c1e1900 */
[----:B------:R-:W4:Y:S04]  /*0350*/  LDG.E R22, desc[UR6][R4.64+-0x18] ;  /* 0xffffe80604167981 */ /* 0x000f28000c1e1900 */
[----:B------:R-:W5:Y:S04]  /*0360*/  LDG.E R25, desc[UR6][R4.64+-0x14] ;  /* 0xffffec0604197981 */ /* 0x000f68000c1e1900 */
[----:B------:R-:W5:Y:S04]  /*0370*/  LDG.E R24, desc[UR6][R4.64+-0x10] ;  /* 0xfffff00604187981 */ /* 0x000f68000c1e1900 */
[----:B------:R-:W5:Y:S04]  /*0380*/  LDG.E R23, desc[UR6][R4.64+-0xc] ;  /* 0xfffff40604177981 */ /* 0x000f68000c1e1900 */
[----:B------:R-:W5:Y:S04]  /*0390*/  LDG.E R20, desc[UR6][R4.64+-0x8] ;  /* 0xfffff80604147981 */ /* 0x000f68000c1e1900 */
[----:B------:R-:W5:Y:S01]  /*03a0*/  LDG.E R19, desc[UR6][R4.64+-0x4] ;  /* 0xfffffc0604137981 */ /* 0x000f62000c1e1900 */
[----:B--2---:R-:W-:-:S03]  /*03b0*/  FADD R14, R21, R14 ;  /* 0x0000000e150e7221 */ /* 0x004fc60000000000 */
[----:B------:R-:W2:Y:S01]  /*03c0*/  LDG.E R21, desc[UR6][R4.64] ;  /* 0x0000000604157981 */ /* 0x000ea2000c1e1900 */
[----:B---3--:R-:W-:-:S03]  /*03d0*/  FADD R27, R14, R27 ;  /* 0x0000001b0e1b7221 */ /* 0x008fc60000000000 */
[----:B------:R-:W3:Y:S01]  /*03e0*/  LDG.E R14, desc[UR6][R4.64+0x4] ;  /* 0x00000406040e7981 */ /* 0x000ee2000c1e1900 */
[----:B----4-:R-:W-:-:S03]  /*03f0*/  FADD R26, R27, R22 ;  /* 0x000000161b1a7221 */ /* 0x010fc60000000000 */
[----:B------:R-:W4:Y:S01]  /*0400*/  LDG.E R22, desc[UR6][R4.64+0x8] ;  /* 0x0000080604167981 */ /* 0x000f22000c1e1900 */
[----:B-----5:R-:W-:-:S03]  /*0410*/  FADD R27, R26, R25 ;  /* 0x000000191a1b7221 */ /* 0x020fc60000000000 */
[----:B------:R-:W5:Y:S01]  /*0420*/  LDG.E R25, desc[UR6][R4.64+0xc] ;  /* 0x00000c0604197981 */ /* 0x000f62000c1e1900 */
[----:B------:R-:W-:-:S03]  /*0430*/  FADD R26, R27, R24 ;  /* 0x000000181b1a7221 */ /* 0x000fc60000000000 */
[----:B------:R-:W5:Y:S01]  /*0440*/  LDG.E R24, desc[UR6][R4.64+0x10] ;  /* 0x0000100604187981 */ /* 0x000f62000c1e1900 */
[----:B------:R-:W-:-:S03]  /*0450*/  FADD R27, R26, R23 ;  /* 0x000000171a1b7221 */ /* 0x000fc60000000000 */
[----:B------:R-:W5:Y:S01]  /*0460*/  LDG.E R23, desc[UR6][R4.64+0x14] ;  /* 0x0000140604177981 */ /* 0x000f62000c1e1900 */
[----:B------:R-:W-:-:S03]  /*0470*/  FADD R28, R27, R20 ;  /* 0x000000141b1c7221 */ /* 0x000fc60000000000 */
[----:B------:R-:W5:Y:S04]  /*0480*/  LDG.E R20, desc[UR6][R4.64+0x18] ;  /* 0x0000180604147981 */ /* 0x000f68000c1e1900 */
[----:B------:R-:W5:Y:S01]  /*0490*/  LDG.E R26, desc[UR6][R4.64+0x1c] ;  /* 0x00001c06041a7981 */ /* 0x000f62000c1e1900 */
[----:B------:R-:W-:Y:S01]  /*04a0*/  FADD R28, R28, R19 ;  /* 0x000000131c1c7221 */ /* 0x000fe20000000000 */
[----:B------:R-:W-:Y:S02]  /*04b0*/  IADD3 R18, PT, PT, R18, 0x10, RZ ;  /* 0x0000001012127810 */ /* 0x000fe40007ffe0ff */
[----:B------:R-:W-:Y:S02]  /*04c0*/  IADD3 R0, PT, PT, R0, 0x10, RZ ;  /* 0x0000001000007810 */ /* 0x000fe40007ffe0ff */
[----:B------:R-:W-:-:S02]  /*04d0*/  ISETP.NE.AND P4, PT, R18, RZ, PT ;  /* 0x000000ff1200720c */ /* 0x000fc40003f85270 */
[----:B------:R-:W-:Y:S01]  /*04e0*/  IADD3 R17, PT, PT, R17, 0x10, RZ ;  /* 0x0000001011117810 */ /* 0x000fe20007ffe0ff */
[----:B--2---:R-:W-:-:S04]  /*04f0*/  FADD R21, R28, R21 ;  /* 0x000000151c157221 */ /* 0x004fc80000000000 */
[----:B---3--:R-:W-:-:S04]  /*0500*/  FADD R21, R21, R14 ;  /* 0x0000000e15157221 */ /* 0x008fc80000000000 */
[----:B----4-:R-:W-:-:S04]  /*0510*/  FADD R22, R21, R22 ;  /* 0x0000001615167221 */ /* 0x010fc80000000000 */
[----:B-----5:R-:W-:-:S04]  /*0520*/  FADD R25, R22, R25 ;  /* 0x0000001916197221 */ /* 0x020fc80000000000 */
[----:B------:R-:W-:-:S04]  /*0530*/  FADD R24, R25, R24 ;  /* 0x0000001819187221 */ /* 0x000fc80000000000 */
[----:B------:R-:W-:-:S04]  /*0540*/  FADD R23, R24, R23 ;  /* 0x0000001718177221 */ /* 0x000fc80000000000 */
[----:B------:R-:W-:-:S04]  /*0550*/  FADD R23, R23, R20 ;  /* 0x0000001417177221 */ /* 0x000fc80000000000 */
[----:B------:R-:W-:Y:S01]  /*0560*/  FADD R14, R23, R26 ;  /* 0x0000001a170e7221 */ /* 0x000fe20000000000 */
[----:B------:R-:W-:Y:S06]  /*0570*/  @P4 BRA `(.L_x_2) ;  /* 0xfffffffc00604947 */ /* 0x000fec000383ffff */
.L_x_1:
[----:B------:R-:W-:Y:S01]  /*0580*/  IMAD R17, R16, R2, R11 ;  /* 0x0000000210117224 */ /* 0x000fe200078e020b */
[----:B------:R-:W-:Y:S01]  /*0590*/  IADD3 R15, PT, PT, R15, 0x1, RZ ;  /* 0x000000010f0f7810 */ /* 0x000fe20007ffe0ff */
[----:B------:R-:W-:Y:S06]  /*05a0*/  @!P3 BRA `(.L_x_3) ;  /* 0x0000000000acb947 */ /* 0x000fec0003800000 */
[----:B------:R-:W-:Y:S01]  /*05b0*/  LOP3.LUT P3, RZ, R3, 0x3, RZ, 0xc0, !PT ;  /* 0x0000000303ff7812 */ /* 0x000fe2000786c0ff */
[----:B------:R-:W-:-:S12]  /*05c0*/  @!P0 BRA `(.L_x_4) ;  /* 0x0000000000508947 */ /* 0x000fd80003800000 */
[----:B------:R-:W1:Y:S01]  /*05d0*/  LDC.64 R4, c[0x0][0x380] ;  /* 0x0000e000ff047b82 */ /* 0x000e620000000a00 */
[----:B------:R-:W-:-:S05]  /*05e0*/  IADD3 R19, PT, PT, R0, 0x1, R17 ;  /* 0x0000000100137810 */ /* 0x000fca0007ffe011 */
[----:B-1----:R-:W-:-:S05]  /*05f0*/  IMAD.WIDE R4, R19, 0x4, R4 ;  /* 0x0000000413047825 */ /* 0x002fca00078e0204 */
        /* <DEDUP_REMOVED lines=16> */
[----:B------:R-:W-:-:S07]  /*0700*/  FADD R14, R2, R16 ;  /* 0x00000010020e7221 */ /* 0x000fce0000000000 */
.L_x_4:
[----:B------:R-:W-:Y:S05]  /*0710*/  @!P3 BRA `(.L_x_3) ;  /* 0x000000000050b947 */ /* 0x000fea0003800000 */
[----:B------:R-:W1:Y:S01]  /*0720*/  @P1 LDC.64 R4, c[0x0][0x380] ;  /* 0x0000e000ff041b82 */ /* 0x000e620000000a00 */
[----:B------:R-:W-:Y:S02]  /*0730*/  LOP3.LUT P3, RZ, R3, 0x1, RZ, 0xc0, !PT ;  /* 0x0000000103ff7812 */ /* 0x000fe4000786c0ff */
[----:B------:R-:W-:-:S11]  /*0740*/  @P1 IADD3 R19, PT, PT, R0, 0x1, R17 ;  /* 0x0000000100131810 */ /* 0x000fd60007ffe011 */
[----:B------:R-:W2:Y:S01]  /*0750*/  @P3 LDC.64 R2, c[0x0][0x380] ;  /* 0x0000e000ff023b82 */ /* 0x000ea20000000a00 */
[----:B------:R-:W-:Y:S01]  /*0760*/  @P1 IADD3 R0, PT, PT, R0, 0x4, RZ ;  /* 0x0000000400001810 */ /* 0x000fe20007ffe0ff */
[----:B-1----:R-:W-:-:S05]  /*0770*/  @P1 IMAD.WIDE R4, R19, 0x4, R4 ;  /* 0x0000000413041825 */ /* 0x002fca00078e0204 */
[----:B0-----:R-:W3:Y:S01]  /*0780*/  @P1 LDG.E R19, desc[UR6][R4.64] ;  /* 0x0000000604131981 */ /* 0x001ee2000c1e1900 */
[----:B------:R-:W-:-:S03]  /*0790*/  @P3 IADD3 R17, PT, PT, R0, 0x1, R17 ;  /* 0x0000000100113810 */ /* 0x000fc60007ffe011 */
[----:B------:R-:W4:Y:S04]  /*07a0*/  @P1 LDG.E R16, desc[UR6][R4.64+0x4] ;  /* 0x0000040604101981 */ /* 0x000f28000c1e1900 */
[----:B------:R-:W5:Y:S01]  /*07b0*/  @P1 LDG.E R21, desc[UR6][R4.64+0x8] ;  /* 0x0000080604151981 */ /* 0x000f62000c1e1900 */
[----:B--2---:R-:W-:-:S03]  /*07c0*/  @P3 IMAD.WIDE R2, R17, 0x4, R2 ;  /* 0x0000000411023825 */ /* 0x004fc600078e0202 */
[----:B------:R-:W2:Y:S04]  /*07d0*/  @P1 LDG.E R23, desc[UR6][R4.64+0xc] ;  /* 0x00000c0604171981 */ /* 0x000ea8000c1e1900 */
[----:B------:R-:W2:Y:S04]  /*07e0*/  @P3 LDG.E R17, desc[UR6][R2.64] ;  /* 0x0000000602113981 */ /* 0x000ea8000c1e1900 */
[----:B------:R-:W2:Y:S01]  /*07f0*/  @P3 LDG.E R0, desc[UR6][R2.64+0x4] ;  /* 0x0000040602003981 */ /* 0x000ea2000c1e1900 */
[----:B---3--:R-:W-:-:S04]  /*0800*/  @P1 FADD R19, R14, R19 ;  /* 0x000000130e131221 */ /* 0x008fc80000000000 */
[----:B----4-:R-:W-:-:S04]  /*0810*/  @P1 FADD R16, R19, R16 ;  /* 0x0000001013101221 */ /* 0x010fc80000000000 */
[----:B-----5:R-:W-:-:S04]  /*0820*/  @P1 FADD R16, R16, R21 ;  /* 0x0000001510101221 */ /* 0x020fc80000000000 */
[----:B--2---:R-:W-:-:S04]  /*0830*/  @P1 FADD R14, R16, R23 ;  /* 0x00000017100e1221 */ /* 0x004fc80000000000 */
[----:B------:R-:W-:-:S04]  /*0840*/  @P3 FADD R17, R14, R17 ;  /* 0x000000110e113221 */ /* 0x000fc80000000000 */
[----:B------:R-:W-:-:S07]  /*0850*/  @P3 FADD R14, R17, R0 ;  /* 0x00000000110e3221 */ /* 0x000fce0000000000 */
.L_x_3:
[----:B------:R-:W-:Y:S05]  /*0860*/  @P2 BRA `(.L_x_5) ;  /* 0xfffffff800782947 */ /* 0x000fea000383ffff */
.L_x_0:
[----:B------:R-:W1:Y:S01]  /*0870*/  LDC.64 R2, c[0x0][0x388] ;  /* 0x0000e200ff027b82 */ /* 0x000e620000000a00 */
[----:B------:R-:W-:-:S04]  /*0880*/  IMAD R9, R8, R6, R9 ;  /* 0x0000000608097224 */ /* 0x000fc800078e0209 */
[----:B-1----:R-:W-:-:S05]  /*0890*/  IMAD.WIDE R2, R9, 0x4, R2 ;  /* 0x0000000409027825 */ /* 0x002fca00078e0202 */
[----:B0-----:R-:W-:Y:S01]  /*08a0*/  STG.E desc[UR6][R2.64], R14 ;  /* 0x0000000e02007986 */ /* 0x001fe2000c101906 */
[----:B------:R-:W-:Y:S05]  /*08b0*/  EXIT ;  /* 0x000000000000794d */ /* 0x000fea0003800000 */
.L_x_6:
[----:B------:R-:W-:-:S00]  /*08c0*/  BRA `(.L_x_6) ;  /* 0xfffffffc00fc7947 */ /* 0x000fc0000383ffff */
[----:B------:R-:W-:-:S00]  /*08d0*/  NOP ;  /* 0x0000000000007918 */ /* 0x000fc00000000000 */
        /* <DEDUP_REMOVED lines=10> */
.L_x_7:


//--------------------- .nv.shared.reserved.0     --------------------------
	.section	.nv.shared.reserved.0,"aw",@nobits
	.weak		__nv_reservedSMEM_offset_0_alias
	.size		__nv_reservedSMEM_offset_0_alias, 0, 64
	.other		__nv_reservedSMEM_offset_0_alias,@"STO_CUDA_RESERVED_SHARED STV_DEFAULT"
__nv_reservedSMEM_offset_0_alias:
	.zero		0
	.zero		64


//--------------------- .nv.constant0._Z14calculateOnGPUPKfPfii --------------------------
	.section	.nv.constant0._Z14calculateOnGPUPKfPfii,"a",@progbits
	.sectionflags	@""
	.align	4
.nv.constant0._Z14calculateOnGPUPKfPfii:
	.zero		920


//--------------------- SYMBOLS --------------------------

	.type		.nv.reservedSmem.offset0,@object
	.size		.nv.reservedSmem.offset0,0x4
